	.headerflags	@"EF_CUDA_TEXMODE_UNIFIED EF_CUDA_64BIT_ADDRESS EF_CUDA_ACCELERATORS EF_CUDA_SM90 EF_CUDA_VIRTUAL_SM(EF_CUDA_SM90)"
	.elftype	@"ET_EXEC"


//--------------------- .nv.info                  --------------------------
	.section	.nv.info,"",@"SHT_CUDA_INFO"
	.align	4


	//----- nvinfo : EIATTR_REGCOUNT
	.align		4
        /*0000*/ 	.byte	0x04, 0x2f
        /*0002*/ 	.short	(.L_1 - .L_0)
	.align		4
.L_0:
        /*0004*/ 	.word	index@(triton_poi_fused__unsafe_index_add_mul_relu_sub_52)
        /*0008*/ 	.word	0x00000022


	//----- nvinfo : EIATTR_MIN_STACK_SIZE
	.align		4
.L_1:
        /*000c*/ 	.byte	0x04, 0x12
        /*000e*/ 	.short	(.L_3 - .L_2)
	.align		4
.L_2:
        /*0010*/ 	.word	index@(triton_poi_fused__unsafe_index_add_mul_relu_sub_52)
        /*0014*/ 	.word	0x00000000


	//----- nvinfo : EIATTR_FRAME_SIZE
	.align		4
.L_3:
        /*0018*/ 	.byte	0x04, 0x11
        /*001a*/ 	.short	(.L_5 - .L_4)
	.align		4
.L_4:
        /*001c*/ 	.word	index@(triton_poi_fused__unsafe_index_add_mul_relu_sub_52)
        /*0020*/ 	.word	0x00000000


	//----- nvinfo : EIATTR_MIN_STACK_SIZE
	.align		4
.L_5:
        /*0024*/ 	.byte	0x04, 0x12
        /*0026*/ 	.short	(.L_7 - .L_6)
	.align		4
.L_6:
        /*0028*/ 	.word	index@(triton_poi_fused__unsafe_index_add_mul_relu_sub_52)
        /*002c*/ 	.word	0x00000000
.L_7:


//--------------------- .nv.info.triton_poi_fused__unsafe_index_add_mul_relu_sub_52 --------------------------
	.section	.nv.info.triton_poi_fused__unsafe_index_add_mul_relu_sub_52,"",@"SHT_CUDA_INFO"
	.sectionflags	@""
	.align	4


	//----- nvinfo : EIATTR_CUDA_API_VERSION
	.align		4
        /*0000*/ 	.byte	0x04, 0x37
        /*0002*/ 	.short	(.L_9 - .L_8)
.L_8:
        /*0004*/ 	.word	0x0000007c


	//----- nvinfo : EIATTR_KPARAM_INFO
	.align		4
.L_9:
        /*0008*/ 	.byte	0x04, 0x17
        /*000a*/ 	.short	(.L_11 - .L_10)
.L_10:
        /*000c*/ 	.word	0x00000000
        /*0010*/ 	.short	0x0006
        /*0012*/ 	.short	0x0030
        /*0014*/ 	.byte	0x00, 0xf0, 0x11, 0x00


	//----- nvinfo : EIATTR_KPARAM_INFO
	.align		4
.L_11:
        /*0018*/ 	.byte	0x04, 0x17
        /*001a*/ 	.short	(.L_13 - .L_12)
.L_12:
        /*001c*/ 	.word	0x00000000
        /*0020*/ 	.short	0x0005
        /*0022*/ 	.short	0x0028
        /*0024*/ 	.byte	0x00, 0xf4, 0x21, 0x00


	//----- nvinfo : EIATTR_KPARAM_INFO
	.align		4
.L_13:
        /*0028*/ 	.byte	0x04, 0x17
        /*002a*/ 	.short	(.L_15 - .L_14)
.L_14:
        /*002c*/ 	.word	0x00000000
        /*0030*/ 	.short	0x0004
        /*0032*/ 	.short	0x0020
        /*0034*/ 	.byte	0x00, 0xf4, 0x21, 0x00


	//----- nvinfo : EIATTR_KPARAM_INFO
	.align		4
.L_15:
        /*0038*/ 	.byte	0x04, 0x17
        /*003a*/ 	.short	(.L_17 - .L_16)
.L_16:
        /*003c*/ 	.word	0x00000000
        /*0040*/ 	.short	0x0003
        /*0042*/ 	.short	0x0018
        /*0044*/ 	.byte	0x00, 0xf4, 0x21, 0x00


	//----- nvinfo : EIATTR_KPARAM_INFO
	.align		4
.L_17:
        /*0048*/ 	.byte	0x04, 0x17
        /*004a*/ 	.short	(.L_19 - .L_18)
.L_18:
        /*004c*/ 	.word	0x00000000
        /*0050*/ 	.short	0x0002
        /*0052*/ 	.short	0x0010
        /*0054*/ 	.byte	0x00, 0xf4, 0x21, 0x00


	//----- nvinfo : EIATTR_KPARAM_INFO
	.align		4
.L_19:
        /*0058*/ 	.byte	0x04, 0x17
        /*005a*/ 	.short	(.L_21 - .L_20)
.L_20:
        /*005c*/ 	.word	0x00000000
        /*0060*/ 	.short	0x0001
        /*0062*/ 	.short	0x0008
        /*0064*/ 	.byte	0x00, 0xf4, 0x21, 0x00


	//----- nvinfo : EIATTR_KPARAM_INFO
	.align		4
.L_21:
        /*0068*/ 	.byte	0x04, 0x17
        /*006a*/ 	.short	(.L_23 - .L_22)
.L_22:
        /*006c*/ 	.word	0x00000000
        /*0070*/ 	.short	0x0000
        /*0072*/ 	.short	0x0000
        /*0074*/ 	.byte	0x00, 0xf4, 0x21, 0x00


	//----- nvinfo : EIATTR_SPARSE_MMA_MASK
	.align		4
.L_23:
        /*0078*/ 	.byte	0x03, 0x50
        /*007a*/ 	.short	0x0000


	//----- nvinfo : EIATTR_MAXREG_COUNT
	.align		4
        /*007c*/ 	.byte	0x03, 0x1b
        /*007e*/ 	.short	0x00ff


	//----- nvinfo : EIATTR_EXIT_INSTR_OFFSETS
	.align		4
        /*0080*/ 	.byte	0x04, 0x1c
        /*0082*/ 	.short	(.L_25 - .L_24)


	//   ....[0]....
.L_24:
        /*0084*/ 	.word	0x00000d40


	//----- nvinfo : EIATTR_REQNTID
	.align		4
.L_25:
        /*0088*/ 	.byte	0x04, 0x10
        /*008a*/ 	.short	(.L_27 - .L_26)
.L_26:
        /*008c*/ 	.word	0x00000080
        /*0090*/ 	.word	0x00000001
        /*0094*/ 	.word	0x00000001


	//----- nvinfo : EIATTR_CBANK_PARAM_SIZE
	.align		4
.L_27:
        /*0098*/ 	.byte	0x03, 0x19
        /*009a*/ 	.short	0x0034


	//----- nvinfo : EIATTR_PARAM_CBANK
	.align		4
        /*009c*/ 	.byte	0x04, 0x0a
        /*009e*/ 	.short	(.L_29 - .L_28)
	.align		4
.L_28:
        /*00a0*/ 	.word	index@(.nv.constant0.triton_poi_fused__unsafe_index_add_mul_relu_sub_52)
        /*00a4*/ 	.short	0x0210
        /*00a6*/ 	.short	0x0034


	//----- nvinfo : EIATTR_SW_WAR
	.align		4
.L_29:
        /*00a8*/ 	.byte	0x04, 0x36
        /*00aa*/ 	.short	(.L_31 - .L_30)
.L_30:
        /*00ac*/ 	.word	0x00000008
.L_31:


//--------------------- .nv.callgraph             --------------------------
	.section	.nv.callgraph,"",@"SHT_CUDA_CALLGRAPH"
	.align	4
	.sectionentsize	8
	.align		4
        /*0000*/ 	.word	0x00000000
	.align		4
        /*0004*/ 	.word	0xffffffff
	.align		4
        /*0008*/ 	.word	0x00000000
	.align		4
        /*000c*/ 	.word	0xfffffffe
	.align		4
        /*0010*/ 	.word	0x00000000
	.align		4
        /*0014*/ 	.word	0xfffffffd
	.align		4
        /*0018*/ 	.word	0x00000000
	.align		4
        /*001c*/ 	.word	0xfffffffc


//--------------------- .text.triton_poi_fused__unsafe_index_add_mul_relu_sub_52 --------------------------
	.section	.text.triton_poi_fused__unsafe_index_add_mul_relu_sub_52,"ax",@progbits
	.align	128
        .global         triton_poi_fused__unsafe_index_add_mul_relu_sub_52
        .type           triton_poi_fused__unsafe_index_add_mul_relu_sub_52,@function
        .size           triton_poi_fused__unsafe_index_add_mul_relu_sub_52,(.L_x_1 - triton_poi_fused__unsafe_index_add_mul_relu_sub_52)
        .other          triton_poi_fused__unsafe_index_add_mul_relu_sub_52,@"STO_CUDA_ENTRY STV_DEFAULT"
triton_poi_fused__unsafe_index_add_mul_relu_sub_52:
.text.triton_poi_fused__unsafe_index_add_mul_relu_sub_52:
[----:B------:R-:W-:Y:S01]  /*0000*/  LDC R1, c[0x0][0x28] ;  /* 0x00000a00ff017b82 */ /* 0x000fe20000000800 */
[----:B------:R-:W1:Y:S07]  /*0010*/  S2R R0, SR_TID.X ;  /* 0x0000000000007919 */ /* 0x000e6e0000002100 */
[----:B------:R-:W2:Y:S01]  /*0020*/  LDC.64 R4, c[0x0][0x210] ;  /* 0x00008400ff047b82 */ /* 0x000ea20000000a00 */
[----:B------:R-:W-:Y:S01]  /*0030*/  ULDC.64 UR4, c[0x0][0x208] ;  /* 0x0000820000047ab9 */ /* 0x000fe20000000a00 */
[----:B------:R-:W-:Y:S01]  /*0040*/  ULDC.64 UR6, c[0x0][0x220] ;  /* 0x0000880000067ab9 */ /* 0x000fe20000000a00 */
[----:B------:R-:W3:Y:S05]  /*0050*/  S2R R3, SR_CTAID.X ;  /* 0x0000000000037919 */ /* 0x000eea0000002500 */
[----:B------:R-:W4:Y:S08]  /*0060*/  LDC.64 R8, c[0x0][0x218] ;  /* 0x00008600ff087b82 */ /* 0x000f300000000a00 */
[----:B------:R-:W5:Y:S01]  /*0070*/  LDC.64 R30, c[0x0][0x228] ;  /* 0x00008a00ff1e7b82 */ /* 0x000f620000000a00 */
[----:B-1----:R-:W-:Y:S01]  /*0080*/  IMAD.SHL.U32 R0, R0, 0x4, RZ ;  /* 0x0000000400007824 */ /* 0x002fe200078e00ff */
[----:B---3--:R-:W-:-:S04]  /*0090*/  SHF.R.S32.HI R13, RZ, 0x15, R3 ;  /* 0x00000015ff0d7819 */ /* 0x008fc80000011403 */
[----:B------:R-:W-:Y:S02]  /*00a0*/  LOP3.LUT R0, R0, 0x1fc, RZ, 0xc0, !PT ;  /* 0x000001fc00007812 */ /* 0x000fe400078ec0ff */
[----:B------:R-:W-:-:S03]  /*00b0*/  SGXT R13, R13, 0x1 ;  /* 0x000000010d0d781a */ /* 0x000fc60000000200 */
[----:B------:R-:W-:-:S04]  /*00c0*/  IMAD R2, R3, 0x400, R0 ;  /* 0x0000040003027824 */ /* 0x000fc800078e0200 */
[----:B------:R-:W-:Y:S01]  /*00d0*/  VIADD R12, R2, 0x200 ;  /* 0x00000200020c7836 */ /* 0x000fe20000000000 */
[----:B------:R-:W-:-:S04]  /*00e0*/  SHF.R.S32.HI R3, RZ, 0x1f, R2 ;  /* 0x0000001fff037819 */ /* 0x000fc80000011402 */
[----:B------:R-:W-:Y:S02]  /*00f0*/  LEA.HI R6, R13, R12, RZ, 0x4 ;  /* 0x0000000c0d067211 */ /* 0x000fe400078f20ff */
[----:B------:R-:W-:Y:S02]  /*0100*/  LEA.HI R3, R3, R2, RZ, 0x4 ;  /* 0x0000000203037211 */ /* 0x000fe400078f20ff */
[----:B------:R-:W-:Y:S02]  /*0110*/  SHF.R.S32.HI R6, RZ, 0x4, R6 ;  /* 0x00000004ff067819 */ /* 0x000fe40000011406 */
[----:B------:R-:W-:Y:S02]  /*0120*/  SHF.R.S32.HI R0, RZ, 0x4, R3 ;  /* 0x00000004ff007819 */ /* 0x000fe40000011403 */
[----:B------:R-:W-:Y:S02]  /*0130*/  LEA.HI R10, R6, R6, RZ, 0x4 ;  /* 0x00000006060a7211 */ /* 0x000fe400078f20ff */
[----:B------:R-:W-:-:S02]  /*0140*/  LEA.HI R7, R0, R0, RZ, 0x4 ;  /* 0x0000000000077211 */ /* 0x000fc400078f20ff */
[----:B------:R-:W-:Y:S02]  /*0150*/  LOP3.LUT R11, R10, 0xfffffff0, RZ, 0xc0, !PT ;  /* 0xfffffff00a0b7812 */ /* 0x000fe400078ec0ff */
[----:B------:R-:W-:Y:S02]  /*0160*/  LOP3.LUT R7, R7, 0xfffffff0, RZ, 0xc0, !PT ;  /* 0xfffffff007077812 */ /* 0x000fe400078ec0ff */
[----:B------:R-:W-:Y:S01]  /*0170*/  LOP3.LUT R3, R3, 0xfffffff0, RZ, 0xc0, !PT ;  /* 0xfffffff003037812 */ /* 0x000fe200078ec0ff */
[----:B------:R-:W-:Y:S02]  /*0180*/  IMAD.IADD R11, R6, 0x1, -R11 ;  /* 0x00000001060b7824 */ /* 0x000fe400078e0a0b */
[----:B------:R-:W-:Y:S02]  /*0190*/  IMAD.IADD R7, R0, 0x1, -R7 ;  /* 0x0000000100077824 */ /* 0x000fe400078e0a07 */
[----:B--2---:R-:W-:-:S04]  /*01a0*/  IMAD.WIDE R14, R11, 0x8, R4 ;  /* 0x000000080b0e7825 */ /* 0x004fc800078e0204 */
[----:B------:R-:W-:Y:S02]  /*01b0*/  IMAD.WIDE R16, R7, 0x8, R4 ;  /* 0x0000000807107825 */ /* 0x000fe400078e0204 */
[----:B------:R-:W2:Y:S04]  /*01c0*/  LDG.E.EL.64 R14, desc[UR4][R14.64] ;  /* 0x000000040e0e7981 */ /* 0x000ea8000c2e1b00 */
[----:B------:R-:W3:Y:S01]  /*01d0*/  LDG.E.EL.64 R16, desc[UR4][R16.64] ;  /* 0x0000000410107981 */ /* 0x000ee2000c2e1b00 */
[----:B------:R-:W-:-:S04]  /*01e0*/  IMAD.IADD R18, R2, 0x1, -R3 ;  /* 0x0000000102127824 */ /* 0x000fc800078e0a03 */
[----:B----4-:R-:W-:-:S04]  /*01f0*/  IMAD.WIDE R4, R18, 0x8, R8 ;  /* 0x0000000812047825 */ /* 0x010fc800078e0208 */
[----:B------:R-:W-:Y:S02]  /*0200*/  VIADD R0, R2, 0x2 ;  /* 0x0000000202007836 */ /* 0x000fe40000000000 */
[----:B------:R-:W4:Y:S03]  /*0210*/  LDG.E.EL.128 R4, desc[UR4][R4.64] ;  /* 0x0000000404047981 */ /* 0x000f26000c2e1d00 */
[----:B------:R-:W-:-:S04]  /*0220*/  LEA.HI R3, R13, R0, RZ, 0x4 ;  /* 0x000000000d037211 */ /* 0x000fc800078f20ff */
[----:B------:R-:W-:-:S05]  /*0230*/  LOP3.LUT R3, R3, 0xfffffff0, RZ, 0xc0, !PT ;  /* 0xfffffff003037812 */ /* 0x000fca00078ec0ff */
[----:B------:R-:W-:-:S04]  /*0240*/  IMAD.IADD R21, R0, 0x1, -R3 ;  /* 0x0000000100157824 */ /* 0x000fc800078e0a03 */
[----:B------:R-:W-:-:S06]  /*0250*/  IMAD.WIDE R8, R21, 0x8, R8 ;  /* 0x0000000815087825 */ /* 0x000fcc00078e0208 */
[----:B------:R-:W5:Y:S01]  /*0260*/  LDG.E.EL.128 R8, desc[UR4][R8.64] ;  /* 0x0000000408087981 */ /* 0x000f62000c2e1d00 */
[----:B--2---:R-:W-:Y:S02]  /*0270*/  SHF.R.U32.HI R19, RZ, 0x1d, R15 ;  /* 0x0000001dff137819 */ /* 0x004fe4000001160f */
[----:B---3--:R-:W-:Y:S02]  /*0280*/  SHF.R.U32.HI R3, RZ, 0x1d, R17 ;  /* 0x0000001dff037819 */ /* 0x008fe40000011611 */
[----:B------:R-:W-:Y:S02]  /*0290*/  LOP3.LUT R19, R19, 0x4, RZ, 0xc0, !PT ;  /* 0x0000000413137812 */ /* 0x000fe400078ec0ff */
[----:B------:R-:W-:Y:S02]  /*02a0*/  LOP3.LUT R3, R3, 0x4, RZ, 0xc0, !PT ;  /* 0x0000000403037812 */ /* 0x000fe400078ec0ff */
[----:B------:R-:W-:Y:S02]  /*02b0*/  IADD3 R19, P1, R14, R19, RZ ;  /* 0x000000130e137210 */ /* 0x000fe40007f3e0ff */
[----:B------:R-:W-:-:S03]  /*02c0*/  IADD3 R16, P0, R16, R3, RZ ;  /* 0x0000000310107210 */ /* 0x000fc60007f1e0ff */
[----:B------:R-:W-:Y:S02]  /*02d0*/  IMAD.X R20, RZ, RZ, R15, P1 ;  /* 0x000000ffff147224 */ /* 0x000fe400008e060f */
[----:B------:R-:W-:Y:S01]  /*02e0*/  IMAD.X R17, RZ, RZ, R17, P0 ;  /* 0x000000ffff117224 */ /* 0x000fe200000e0611 */
[----:B----4-:R-:W-:Y:S02]  /*02f0*/  LEA R22, P0, R4, UR6, 0x2 ;  /* 0x0000000604167c11 */ /* 0x010fe4000f8010ff */
[----:B------:R-:W-:Y:S02]  /*0300*/  SHF.R.U32.HI R23, RZ, 0x1b, R5 ;  /* 0x0000001bff177819 */ /* 0x000fe40000011605 */
[C---:B------:R-:W-:Y:S01]  /*0310*/  SHF.L.U64.HI R3, R19.reuse, 0x4, R20 ;  /* 0x0000000413037819 */ /* 0x040fe20000010214 */
[----:B------:R-:W-:Y:S01]  /*0320*/  IMAD.SHL.U32 R19, R19, 0x10, RZ ;  /* 0x0000001013137824 */ /* 0x000fe200078e00ff */
[----:B------:R-:W-:Y:S02]  /*0330*/  LEA R14, P1, R6, UR6, 0x2 ;  /* 0x00000006060e7c11 */ /* 0x000fe4000f8210ff */
[C---:B------:R-:W-:Y:S01]  /*0340*/  SHF.L.U64.HI R20, R16.reuse, 0x4, R17 ;  /* 0x0000000410147819 */ /* 0x040fe20000010211 */
[----:B------:R-:W-:Y:S01]  /*0350*/  IMAD.SHL.U32 R17, R16, 0x10, RZ ;  /* 0x0000001010117824 */ /* 0x000fe200078e00ff */
[----:B------:R-:W-:-:S02]  /*0360*/  LEA.HI.X R5, R4, UR7, R5, 0x2, P0 ;  /* 0x0000000704057c11 */ /* 0x000fc400080f1405 */
[----:B------:R-:W-:Y:S02]  /*0370*/  LOP3.LUT R23, R23, 0x10, RZ, 0xc0, !PT ;  /* 0x0000001017177812 */ /* 0x000fe400078ec0ff */
[C---:B------:R-:W-:Y:S02]  /*0380*/  LEA.HI R4, R13.reuse, R12, RZ, 0x8 ;  /* 0x0000000c0d047211 */ /* 0x040fe400078f40ff */
[--C-:B------:R-:W-:Y:S02]  /*0390*/  SHF.R.U32.HI R15, RZ, 0x1b, R7.reuse ;  /* 0x0000001bff0f7819 */ /* 0x100fe40000011607 */
[----:B------:R-:W-:Y:S02]  /*03a0*/  LEA.HI.X R0, R6, UR7, R7, 0x2, P1 ;  /* 0x0000000706007c11 */ /* 0x000fe400088f1407 */
[----:B------:R-:W-:Y:S02]  /*03b0*/  LEA.HI R13, R13, R2, RZ, 0x8 ;  /* 0x000000020d0d7211 */ /* 0x000fe400078f40ff */
[----:B------:R-:W-:-:S02]  /*03c0*/  IADD3 R6, P4, P5, R19, R22, R23 ;  /* 0x0000001613067210 */ /* 0x000fc40007d9e017 */
[----:B------:R-:W-:Y:S02]  /*03d0*/  IADD3 R22, P3, P0, R17, R22, R23 ;  /* 0x0000001611167210 */ /* 0x000fe4000787e017 */
[----:B------:R-:W-:Y:S02]  /*03e0*/  SHF.R.S32.HI R16, RZ, 0x8, R4 ;  /* 0x00000008ff107819 */ /* 0x000fe40000011404 */
[----:B------:R-:W-:Y:S02]  /*03f0*/  LOP3.LUT R15, R15, 0x10, RZ, 0xc0, !PT ;  /* 0x000000100f0f7812 */ /* 0x000fe400078ec0ff */
[----:B------:R-:W-:Y:S02]  /*0400*/  SHF.R.S32.HI R13, RZ, 0x8, R13 ;  /* 0x00000008ff0d7819 */ /* 0x000fe4000001140d */
[-C--:B------:R-:W-:Y:S02]  /*0410*/  IADD3.X R7, R3, R5.reuse, RZ, P4, P5 ;  /* 0x0000000503077210 */ /* 0x080fe400027ea4ff */
[----:B------:R-:W-:Y:S01]  /*0420*/  IADD3.X R23, R20, R5, RZ, P3, P0 ;  /* 0x0000000514177210 */ /* 0x000fe20001fe04ff */
[----:B------:R-:W-:Y:S01]  /*0430*/  IMAD.SHL.U32 R5, R16, 0x10, RZ ;  /* 0x0000001010057824 */ /* 0x000fe200078e00ff */
[----:B------:R-:W-:Y:S01]  /*0440*/  IADD3 R12, P1, P2, R17, R14, R15 ;  /* 0x0000000e110c7210 */ /* 0x000fe20007a3e00f */
[----:B------:R-:W-:-:S02]  /*0450*/  IMAD.SHL.U32 R4, R13, 0x10, RZ ;  /* 0x000000100d047824 */ /* 0x000fc400078e00ff */
[----:B------:R-:W-:Y:S01]  /*0460*/  IMAD.WIDE R6, R5, 0x4, R6 ;  /* 0x0000000405067825 */ /* 0x000fe200078e0206 */
[----:B------:R-:W-:Y:S02]  /*0470*/  IADD3.X R13, R20, R0, RZ, P1, P2 ;  /* 0x00000000140d7210 */ /* 0x000fe40000fe44ff */
[----:B------:R-:W-:Y:S01]  /*0480*/  IADD3 R14, P4, P5, R19, R14, R15 ;  /* 0x0000000e130e7210 */ /* 0x000fe20007d9e00f */
[C---:B------:R-:W-:Y:S01]  /*0490*/  IMAD.WIDE R22, R4.reuse, 0x4, R22 ;  /* 0x0000000404167825 */ /* 0x040fe200078e0216 */
[----:B-----5:R-:W-:Y:S01]  /*04a0*/  SHF.R.U32.HI R25, RZ, 0x1b, R9 ;  /* 0x0000001bff197819 */ /* 0x020fe20000011609 */
[----:B------:R-:W2:Y:S01]  /*04b0*/  LDG.E.EL R6, desc[UR4][R6.64] ;  /* 0x0000000406067981 */ /* 0x000ea2000c2e1900 */
[----:B------:R-:W-:Y:S01]  /*04c0*/  IADD3.X R15, R3, R0, RZ, P4, P5 ;  /* 0x00000000030f7210 */ /* 0x000fe200027ea4ff */
[----:B------:R-:W-:Y:S01]  /*04d0*/  IMAD.WIDE R12, R4, 0x4, R12 ;  /* 0x00000004040c7825 */ /* 0x000fe200078e020c */
[----:B------:R-:W-:Y:S02]  /*04e0*/  LEA R24, P0, R8, UR6, 0x2 ;  /* 0x0000000608187c11 */ /* 0x000fe4000f8010ff */
[----:B------:R-:W-:Y:S01]  /*04f0*/  SHF.R.U32.HI R26, RZ, 0x1b, R11 ;  /* 0x0000001bff1a7819 */ /* 0x000fe2000001160b */
[----:B------:R-:W-:Y:S01]  /*0500*/  IMAD.WIDE R14, R5, 0x4, R14 ;  /* 0x00000004050e7825 */ /* 0x000fe200078e020e */
[----:B------:R-:W-:Y:S01]  /*0510*/  LOP3.LUT R25, R25, 0x10, RZ, 0xc0, !PT ;  /* 0x0000001019197812 */ /* 0x000fe200078ec0ff */
[----:B------:R-:W3:Y:S04]  /*0520*/  LDG.E.EL R12, desc[UR4][R12.64] ;  /* 0x000000040c0c7981 */ /* 0x000ee8000c2e1900 */
[----:B------:R1:W4:Y:S04]  /*0530*/  LDG.E.EL R7, desc[UR4][R22.64] ;  /* 0x0000000416077981 */ /* 0x000328000c2e1900 */
[----:B------:R5:W2:Y:S01]  /*0540*/  LDG.E.EL R0, desc[UR4][R14.64] ;  /* 0x000000040e007981 */ /* 0x000aa2000c2e1900 */
[----:B-1----:R-:W-:-:S02]  /*0550*/  LEA R22, P1, R10, UR6, 0x2 ;  /* 0x000000060a167c11 */ /* 0x002fc4000f8210ff */
[----:B------:R-:W-:Y:S02]  /*0560*/  LEA.HI.X R13, R8, UR7, R9, 0x2, P0 ;  /* 0x00000007080d7c11 */ /* 0x000fe400080f1409 */
[----:B------:R-:W-:Y:S01]  /*0570*/  LEA.HI.X R16, R10, UR7, R11, 0x2, P1 ;  /* 0x000000070a107c11 */ /* 0x000fe200088f140b */
[----:B------:R-:W-:Y:S01]  /*0580*/  IMAD.WIDE R8, R18, 0x8, R30 ;  /* 0x0000000812087825 */ /* 0x000fe200078e021e */
[----:B------:R-:W-:Y:S02]  /*0590*/  LOP3.LUT R10, R26, 0x10, RZ, 0xc0, !PT ;  /* 0x000000101a0a7812 */ /* 0x000fe400078ec0ff */
[-CC-:B------:R-:W-:Y:S02]  /*05a0*/  IADD3 R26, P4, P5, R17, R24.reuse, R25.reuse ;  /* 0x00000018111a7210 */ /* 0x180fe40007d9e019 */
[----:B0----5:R-:W-:Y:S02]  /*05b0*/  IADD3 R14, P3, P0, R19, R24, R25 ;  /* 0x00000018130e7210 */ /* 0x021fe4000787e019 */
[----:B------:R-:W-:-:S02]  /*05c0*/  IADD3 R24, P1, P2, R17, R22, R10 ;  /* 0x0000001611187210 */ /* 0x000fc40007a3e00a */
[CC--:B------:R-:W-:Y:S02]  /*05d0*/  IADD3.X R27, R20.reuse, R13.reuse, RZ, P4, P5 ;  /* 0x0000000d141b7210 */ /* 0x0c0fe400027ea4ff */
[----:B------:R-:W-:Y:S02]  /*05e0*/  IADD3 R22, P4, P5, R19, R22, R10 ;  /* 0x0000001613167210 */ /* 0x000fe40007d9e00a */
[----:B------:R-:W5:Y:S01]  /*05f0*/  LDG.E.EL.128 R8, desc[UR4][R8.64] ;  /* 0x0000000408087981 */ /* 0x000f62000c2e1d00 */
[----:B------:R-:W-:Y:S02]  /*0600*/  IADD3.X R15, R3, R13, RZ, P3, P0 ;  /* 0x0000000d030f7210 */ /* 0x000fe40001fe04ff */
[----:B------:R-:W-:Y:S01]  /*0610*/  IADD3.X R25, R20, R16, RZ, P1, P2 ;  /* 0x0000001014197210 */ /* 0x000fe20000fe44ff */
[----:B------:R-:W-:-:S04]  /*0620*/  IMAD.WIDE R14, R5, 0x4, R14 ;  /* 0x00000004050e7825 */ /* 0x000fc800078e020e */
[C---:B------:R-:W-:Y:S01]  /*0630*/  IMAD.WIDE R24, R4.reuse, 0x4, R24 ;  /* 0x0000000404187825 */ /* 0x040fe200078e0218 */
[----:B------:R-:W-:Y:S01]  /*0640*/  IADD3.X R23, R3, R16, RZ, P4, P5 ;  /* 0x0000001003177210 */ /* 0x000fe200027ea4ff */
[----:B------:R-:W2:Y:S02]  /*0650*/  LDG.E.EL R14, desc[UR4][R14.64] ;  /* 0x000000040e0e7981 */ /* 0x000ea4000c2e1900 */
[----:B------:R-:W-:-:S04]  /*0660*/  IMAD.WIDE R26, R4, 0x4, R26 ;  /* 0x00000004041a7825 */ /* 0x000fc800078e021a */
[----:B------:R-:W-:Y:S01]  /*0670*/  IMAD.WIDE R22, R5, 0x4, R22 ;  /* 0x0000000405167825 */ /* 0x000fe200078e0216 */
[----:B------:R-:W2:Y:S04]  /*0680*/  LDG.E.EL R13, desc[UR4][R26.64] ;  /* 0x000000041a0d7981 */ /* 0x000ea8000c2e1900 */
[----:B------:R0:W2:Y:S01]  /*0690*/  LDG.E.EL R15, desc[UR4][R24.64] ;  /* 0x00000004180f7981 */ /* 0x0000a2000c2e1900 */
[----:B------:R-:W-:-:S03]  /*06a0*/  IMAD.WIDE R30, R21, 0x8, R30 ;  /* 0x00000008151e7825 */ /* 0x000fc600078e021e */
[----:B------:R1:W2:Y:S01]  /*06b0*/  LDG.E.EL R16, desc[UR4][R22.64] ;  /* 0x0000000416107981 */ /* 0x0002a2000c2e1900 */
[--C-:B-----5:R-:W-:Y:S02]  /*06c0*/  SHF.R.U32.HI R28, RZ, 0x1b, R9.reuse ;  /* 0x0000001bff1c7819 */ /* 0x120fe40000011609 */
[----:B0-----:R-:W-:Y:S02]  /*06d0*/  LEA R24, P0, R8, UR6, 0x2 ;  /* 0x0000000608187c11 */ /* 0x001fe4000f8010ff */
[----:B------:R-:W-:Y:S02]  /*06e0*/  LOP3.LUT R25, R28, 0x10, RZ, 0xc0, !PT ;  /* 0x000000101c197812 */ /* 0x000fe400078ec0ff */
[----:B------:R-:W-:Y:S02]  /*06f0*/  LEA.HI.X R21, R8, UR7, R9, 0x2, P0 ;  /* 0x0000000708157c11 */ /* 0x000fe400080f1409 */
[----:B------:R-:W-:Y:S02]  /*0700*/  IADD3 R26, P2, P3, R17, R24, R25 ;  /* 0x00000018111a7210 */ /* 0x000fe40007b5e019 */
[----:B------:R-:W-:-:S02]  /*0710*/  SHF.R.U32.HI R8, RZ, 0x1b, R11 ;  /* 0x0000001bff087819 */ /* 0x000fc4000001160b */
[----:B------:R-:W-:Y:S02]  /*0720*/  IADD3.X R27, R20, R21, RZ, P2, P3 ;  /* 0x00000015141b7210 */ /* 0x000fe400017e64ff */
[----:B-1----:R-:W-:Y:S02]  /*0730*/  LEA R22, P2, R10, UR6, 0x2 ;  /* 0x000000060a167c11 */ /* 0x002fe4000f8410ff */
[----:B------:R-:W-:Y:S02]  /*0740*/  LOP3.LUT R8, R8, 0x10, RZ, 0xc0, !PT ;  /* 0x0000001008087812 */ /* 0x000fe400078ec0ff */
[----:B------:R-:W-:Y:S02]  /*0750*/  LEA.HI.X R23, R10, UR7, R11, 0x2, P2 ;  /* 0x000000070a177c11 */ /* 0x000fe400090f140b */
[-CC-:B------:R-:W-:Y:S02]  /*0760*/  IADD3 R28, P2, P3, R17, R22.reuse, R8.reuse ;  /* 0x00000016111c7210 */ /* 0x180fe40007b5e008 */
[----:B------:R-:W-:-:S02]  /*0770*/  IADD3 R22, P4, P5, R19, R22, R8 ;  /* 0x0000001613167210 */ /* 0x000fc40007d9e008 */
[----:B------:R-:W5:Y:S01]  /*0780*/  LDG.E.EL.128 R8, desc[UR4][R30.64] ;  /* 0x000000041e087981 */ /* 0x000f62000c2e1d00 */
[----:B------:R-:W-:Y:S01]  /*0790*/  IMAD.WIDE R26, R4, 0x4, R26 ;  /* 0x00000004041a7825 */ /* 0x000fe200078e021a */
[-C--:B------:R-:W-:Y:S02]  /*07a0*/  IADD3.X R29, R20, R23.reuse, RZ, P2, P3 ;  /* 0x00000017141d7210 */ /* 0x080fe400017e64ff */
[----:B------:R-:W-:Y:S02]  /*07b0*/  IADD3.X R23, R3, R23, RZ, P4, P5 ;  /* 0x0000001703177210 */ /* 0x000fe400027ea4ff */
[----:B------:R-:W-:Y:S01]  /*07c0*/  IADD3 R24, P0, P1, R19, R24, R25 ;  /* 0x0000001813187210 */ /* 0x000fe2000791e019 */
[----:B------:R5:W2:Y:S01]  /*07d0*/  LDG.E.EL R26, desc[UR4][R26.64] ;  /* 0x000000041a1a7981 */ /* 0x000aa2000c2e1900 */
[----:B------:R-:W-:Y:S02]  /*07e0*/  IMAD.WIDE R22, R5, 0x4, R22 ;  /* 0x0000000405167825 */ /* 0x000fe400078e0216 */
[----:B------:R-:W-:-:S03]  /*07f0*/  IADD3.X R25, R3, R21, RZ, P0, P1 ;  /* 0x0000001503197210 */ /* 0x000fc600007e24ff */
[----:B------:R0:W2:Y:S01]  /*0800*/  LDG.E.EL R21, desc[UR4][R22.64] ;  /* 0x0000000416157981 */ /* 0x0000a2000c2e1900 */
[----:B------:R-:W-:-:S04]  /*0810*/  IMAD.WIDE R24, R5, 0x4, R24 ;  /* 0x0000000405187825 */ /* 0x000fc800078e0218 */
[----:B------:R-:W-:Y:S02]  /*0820*/  IMAD.WIDE R28, R4, 0x4, R28 ;  /* 0x00000004041c7825 */ /* 0x000fe400078e021c */
[----:B------:R-:W2:Y:S04]  /*0830*/  LDG.E.EL R24, desc[UR4][R24.64] ;  /* 0x0000000418187981 */ /* 0x000ea8000c2e1900 */
[----:B------:R-:W2:Y:S01]  /*0840*/  LDG.E.EL R25, desc[UR4][R28.64] ;  /* 0x000000041c197981 */ /* 0x000ea2000c2e1900 */
[----:B-----5:R-:W-:-:S04]  /*0850*/  SHF.R.U32.HI R27, RZ, 0x1b, R9 ;  /* 0x0000001bff1b7819 */ /* 0x020fc80000011609 */
[----:B------:R-:W-:Y:S02]  /*0860*/  LOP3.LUT R30, R27, 0x10, RZ, 0xc0, !PT ;  /* 0x000000101b1e7812 */ /* 0x000fe400078ec0ff */
[----:B------:R-:W-:-:S04]  /*0870*/  LEA R27, P0, R8, UR6, 0x2 ;  /* 0x00000006081b7c11 */ /* 0x000fc8000f8010ff */
[----:B------:R-:W-:Y:S02]  /*0880*/  LEA.HI.X R9, R8, UR7, R9, 0x2, P0 ;  /* 0x0000000708097c11 */ /* 0x000fe400080f1409 */
[-CC-:B0-----:R-:W-:Y:S02]  /*0890*/  IADD3 R22, P0, P1, R17, R27.reuse, R30.reuse ;  /* 0x0000001b11167210 */ /* 0x181fe4000791e01e */
[----:B------:R-:W-:Y:S02]  /*08a0*/  IADD3 R8, P2, P3, R19, R27, R30 ;  /* 0x0000001b13087210 */ /* 0x000fe40007b5e01e */
[-C--:B------:R-:W-:Y:S02]  /*08b0*/  IADD3.X R23, R20, R9.reuse, RZ, P0, P1 ;  /* 0x0000000914177210 */ /* 0x080fe400007e24ff */
[----:B------:R-:W-:Y:S01]  /*08c0*/  IADD3.X R9, R3, R9, RZ, P2, P3 ;  /* 0x0000000903097210 */ /* 0x000fe200017e64ff */
[----:B------:R-:W-:-:S04]  /*08d0*/  IMAD.WIDE R22, R4, 0x4, R22 ;  /* 0x0000000404167825 */ /* 0x000fc800078e0216 */
[----:B------:R-:W-:Y:S02]  /*08e0*/  IMAD.WIDE R8, R5, 0x4, R8 ;  /* 0x0000000405087825 */ /* 0x000fe400078e0208 */
[----:B------:R-:W5:Y:S01]  /*08f0*/  LDG.E.EL R22, desc[UR4][R22.64] ;  /* 0x0000000416167981 */ /* 0x000f62000c2e1900 */
[----:B------:R-:W-:-:S03]  /*0900*/  SHF.R.U32.HI R30, RZ, 0x1b, R11 ;  /* 0x0000001bff1e7819 */ /* 0x000fc6000001160b */
[----:B------:R0:W5:Y:S01]  /*0910*/  LDG.E.EL R23, desc[UR4][R8.64] ;  /* 0x0000000408177981 */ /* 0x000162000c2e1900 */
[----:B------:R-:W-:Y:S01]  /*0920*/  LOP3.LUT R30, R30, 0x10, RZ, 0xc0, !PT ;  /* 0x000000101e1e7812 */ /* 0x000fe200078ec0ff */
[----:B0-----:R-:W0:Y:S01]  /*0930*/  LDC.64 R8, c[0x0][0x230] ;  /* 0x00008c00ff087b82 */ /* 0x001e220000000a00 */
[----:B------:R-:W-:-:S04]  /*0940*/  LEA R31, P0, R10, UR6, 0x2 ;  /* 0x000000060a1f7c11 */ /* 0x000fc8000f8010ff */
[-CC-:B------:R-:W-:Y:S02]  /*0950*/  IADD3 R28, P1, P2, R17, R31.reuse, R30.reuse ;  /* 0x0000001f111c7210 */ /* 0x180fe40007a3e01e */
[----:B------:R-:W-:Y:S02]  /*0960*/  LEA.HI.X R17, R10, UR7, R11, 0x2, P0 ;  /* 0x000000070a117c11 */ /* 0x000fe400080f140b */
[----:B------:R-:W-:Y:S02]  /*0970*/  IADD3 R30, P3, P4, R19, R31, R30 ;  /* 0x0000001f131e7210 */ /* 0x000fe40007c7e01e */
[-C--:B------:R-:W-:Y:S02]  /*0980*/  IADD3.X R29, R20, R17.reuse, RZ, P1, P2 ;  /* 0x00000011141d7210 */ /* 0x080fe40000fe44ff */
[----:B------:R-:W-:Y:S01]  /*0990*/  IADD3.X R31, R3, R17, RZ, P3, P4 ;  /* 0x00000011031f7210 */ /* 0x000fe20001fe84ff */
[----:B------:R-:W-:-:S04]  /*09a0*/  IMAD.WIDE R28, R4, 0x4, R28 ;  /* 0x00000004041c7825 */ /* 0x000fc800078e021c */
[----:B------:R-:W-:Y:S02]  /*09b0*/  IMAD.WIDE R30, R5, 0x4, R30 ;  /* 0x00000004051e7825 */ /* 0x000fe400078e021e */
[----:B------:R-:W5:Y:S01]  /*09c0*/  LDG.E.EL R28, desc[UR4][R28.64] ;  /* 0x000000041c1c7981 */ /* 0x000f62000c2e1900 */
[----:B------:R-:W1:Y:S01]  /*09d0*/  LDC.64 R4, c[0x0][0x238] ;  /* 0x00008e00ff047b82 */ /* 0x000e620000000a00 */
[----:B0-----:R-:W-:Y:S02]  /*09e0*/  IMAD.WIDE R8, R18, 0x4, R8 ;  /* 0x0000000412087825 */ /* 0x001fe400078e0208 */
[----:B------:R-:W5:Y:S04]  /*09f0*/  LDG.E.EL R30, desc[UR4][R30.64] ;  /* 0x000000041e1e7981 */ /* 0x000f68000c2e1900 */
[----:B------:R-:W5:Y:S01]  /*0a00*/  LDG.E.EL.128 R8, desc[UR4][R8.64] ;  /* 0x0000000408087981 */ /* 0x000f62000c2e1d00 */
[----:B---3--:R-:W-:-:S02]  /*0a10*/  FSETP.GEU.AND P1, PT, R12, RZ, PT ;  /* 0x000000ff0c00720b */ /* 0x008fc40003f2e000 */
[----:B----4-:R-:W-:Y:S02]  /*0a20*/  FSETP.GEU.AND P0, PT, R7, RZ, PT ;  /* 0x000000ff0700720b */ /* 0x010fe40003f0e000 */
[----:B--2---:R-:W-:Y:S02]  /*0a30*/  FSETP.GEU.AND P3, PT, R26, RZ, PT ;  /* 0x000000ff1a00720b */ /* 0x004fe40003f6e000 */
[----:B------:R-:W-:Y:S02]  /*0a40*/  FSETP.GEU.AND P4, PT, R25, RZ, PT ;  /* 0x000000ff1900720b */ /* 0x000fe40003f8e000 */
[----:B------:R-:W-:Y:S02]  /*0a50*/  FSETP.GEU.AND P2, PT, R6, RZ, PT ;  /* 0x000000ff0600720b */ /* 0x000fe40003f4e000 */
[----:B------:R-:W-:Y:S02]  /*0a60*/  FSETP.GEU.AND P5, PT, R24, RZ, PT ;  /* 0x000000ff1800720b */ /* 0x000fe40003fae000 */
[----:B------:R-:W-:-:S02]  /*0a70*/  FSEL R12, R12, RZ, P1 ;  /* 0x000000ff0c0c7208 */ /* 0x000fc40000800000 */
[----:B------:R-:W-:Y:S02]  /*0a80*/  FSEL R7, R7, RZ, P0 ;  /* 0x000000ff07077208 */ /* 0x000fe40000000000 */
[----:B------:R-:W-:Y:S02]  /*0a90*/  FSEL R26, R26, RZ, P3 ;  /* 0x000000ff1a1a7208 */ /* 0x000fe40001800000 */
[----:B------:R-:W-:Y:S02]  /*0aa0*/  FSEL R25, R25, RZ, P4 ;  /* 0x000000ff19197208 */ /* 0x000fe40002000000 */
[----:B------:R-:W-:Y:S02]  /*0ab0*/  FSETP.GEU.AND P1, PT, R0, RZ, PT ;  /* 0x000000ff0000720b */ /* 0x000fe40003f2e000 */
[----:B------:R-:W-:Y:S02]  /*0ac0*/  FSETP.GEU.AND P6, PT, R21, RZ, PT ;  /* 0x000000ff1500720b */ /* 0x000fe40003fce000 */
[----:B------:R-:W-:-:S02]  /*0ad0*/  FSEL R17, R6, RZ, P2 ;  /* 0x000000ff06117208 */ /* 0x000fc40001000000 */
[----:B------:R-:W-:Y:S02]  /*0ae0*/  FSEL R24, R24, RZ, P5 ;  /* 0x000000ff18187208 */ /* 0x000fe40002800000 */
[----:B------:R-:W-:Y:S01]  /*0af0*/  FSETP.GEU.AND P5, PT, R13, RZ, PT ;  /* 0x000000ff0d00720b */ /* 0x000fe20003fae000 */
[----:B------:R-:W-:Y:S01]  /*0b00*/  FADD R26, -R7, R26 ;  /* 0x0000001a071a7221 */ /* 0x000fe20000000100 */
[----:B------:R-:W-:Y:S01]  /*0b10*/  FSEL R6, R0, RZ, P1 ;  /* 0x000000ff00067208 */ /* 0x000fe20000800000 */
[----:B------:R-:W-:Y:S01]  /*0b20*/  FADD R25, -R12, R25 ;  /* 0x000000190c197221 */ /* 0x000fe20000000100 */
[----:B------:R-:W-:Y:S01]  /*0b30*/  FSEL R21, R21, RZ, P6 ;  /* 0x000000ff15157208 */ /* 0x000fe20003000000 */
[----:B------:R-:W-:Y:S01]  /*0b40*/  FADD R24, -R17, R24 ;  /* 0x0000001811187221 */ /* 0x000fe20000000100 */
[----:B------:R-:W-:Y:S02]  /*0b50*/  FSETP.GEU.AND P0, PT, R14, RZ, PT ;  /* 0x000000ff0e00720b */ /* 0x000fe40003f0e000 */
[----:B------:R-:W-:Y:S01]  /*0b60*/  FSETP.GEU.AND P4, PT, R15, RZ, PT ;  /* 0x000000ff0f00720b */ /* 0x000fe20003f8e000 */
[----:B-1----:R-:W-:Y:S01]  /*0b70*/  IMAD.WIDE R2, R2, 0x4, R4 ;  /* 0x0000000402027825 */ /* 0x002fe200078e0204 */
[----:B------:R-:W-:-:S03]  /*0b80*/  FSEL R13, R13, RZ, P5 ;  /* 0x000000ff0d0d7208 */ /* 0x000fc60002800000 */
[----:B------:R-:W-:Y:S01]  /*0b90*/  FADD R21, -R6, R21 ;  /* 0x0000001506157221 */ /* 0x000fe20000000100 */
[C---:B------:R-:W-:Y:S02]  /*0ba0*/  FSETP.GEU.AND P3, PT, R16.reuse, RZ, PT ;  /* 0x000000ff1000720b */ /* 0x040fe40003f6e000 */
[----:B------:R-:W-:Y:S02]  /*0bb0*/  FSEL R0, R15, RZ, P4 ;  /* 0x000000ff0f007208 */ /* 0x000fe40002000000 */
[----:B------:R-:W-:Y:S02]  /*0bc0*/  FSEL R16, R16, RZ, P3 ;  /* 0x000000ff10107208 */ /* 0x000fe40001800000 */
[----:B-----5:R-:W-:-:S04]  /*0bd0*/  FSETP.GEU.AND P2, PT, R22, RZ, PT ;  /* 0x000000ff1600720b */ /* 0x020fc80003f4e000 */
[----:B------:R-:W-:Y:S02]  /*0be0*/  FSEL R22, R22, RZ, P2 ;  /* 0x000000ff16167208 */ /* 0x000fe40001000000 */
[----:B------:R-:W-:Y:S02]  /*0bf0*/  FSETP.GEU.AND P1, PT, R23, RZ, PT ;  /* 0x000000ff1700720b */ /* 0x000fe40003f2e000 */
[----:B------:R-:W-:Y:S02]  /*0c00*/  FSETP.GEU.AND P6, PT, R28, RZ, PT ;  /* 0x000000ff1c00720b */ /* 0x000fe40003fce000 */
[----:B------:R-:W-:Y:S02]  /*0c10*/  FSETP.GEU.AND P5, PT, R30, RZ, PT ;  /* 0x000000ff1e00720b */ /* 0x000fe40003fae000 */
[----:B------:R-:W-:Y:S01]  /*0c20*/  FSEL R15, R28, RZ, P6 ;  /* 0x000000ff1c0f7208 */ /* 0x000fe20003000000 */
[----:B------:R-:W-:Y:S01]  /*0c30*/  FFMA R4, R8, R26, R7 ;  /* 0x0000001a08047223 */ /* 0x000fe20000000007 */
[----:B------:R-:W-:Y:S01]  /*0c40*/  FFMA R5, R9, R25, R12 ;  /* 0x0000001909057223 */ /* 0x000fe2000000000c */
[----:B------:R-:W-:Y:S01]  /*0c50*/  FSEL R7, R14, RZ, P0 ;  /* 0x000000ff0e077208 */ /* 0x000fe20000000000 */
[----:B------:R-:W-:Y:S01]  /*0c60*/  FFMA R8, R8, R24, R17 ;  /* 0x0000001808087223 */ /* 0x000fe20000000011 */
[----:B------:R-:W-:Y:S01]  /*0c70*/  FSEL R12, R23, RZ, P1 ;  /* 0x000000ff170c7208 */ /* 0x000fe20000800000 */
[----:B------:R-:W-:Y:S01]  /*0c80*/  FFMA R9, R9, R21, R6 ;  /* 0x0000001509097223 */ /* 0x000fe20000000006 */
[----:B------:R-:W-:Y:S01]  /*0c90*/  FSEL R17, R30, RZ, P5 ;  /* 0x000000ff1e117208 */ /* 0x000fe20002800000 */
[----:B------:R-:W-:Y:S01]  /*0ca0*/  FADD R6, -R13, R22 ;  /* 0x000000160d067221 */ /* 0x000fe20000000100 */
[----:B------:R-:W-:Y:S01]  /*0cb0*/  FADD R15, -R0, R15 ;  /* 0x0000000f000f7221 */ /* 0x000fe20000000100 */
[----:B------:R-:W-:-:S02]  /*0cc0*/  FADD R12, -R7, R12 ;  /* 0x0000000c070c7221 */ /* 0x000fc40000000100 */
[----:B------:R-:W-:Y:S01]  /*0cd0*/  FADD R17, -R16, R17 ;  /* 0x0000001110117221 */ /* 0x000fe20000000100 */
[C---:B------:R-:W-:Y:S01]  /*0ce0*/  FFMA R6, R10.reuse, R6, R13 ;  /* 0x000000060a067223 */ /* 0x040fe2000000000d */
[----:B------:R-:W-:Y:S01]  /*0cf0*/  FFMA R10, R10, R12, R7 ;  /* 0x0000000c0a0a7223 */ /* 0x000fe20000000007 */
[C---:B------:R-:W-:Y:S01]  /*0d00*/  FFMA R7, R11.reuse, R15, R0 ;  /* 0x0000000f0b077223 */ /* 0x040fe20000000000 */
[----:B------:R-:W-:-:S04]  /*0d10*/  FFMA R11, R11, R17, R16 ;  /* 0x000000110b0b7223 */ /* 0x000fc80000000010 */
[----:B------:R-:W-:Y:S04]  /*0d20*/  STG.E.128 desc[UR4][R2.64], R4 ;  /* 0x0000000402007986 */ /* 0x000fe8000c101d04 */
[----:B------:R-:W-:Y:S01]  /*0d30*/  STG.E.128 desc[UR4][R2.64+0x800], R8 ;  /* 0x0008000802007986 */ /* 0x000fe2000c101d04 */
[----:B------:R-:W-:Y:S05]  /*0d40*/  EXIT ;  /* 0x000000000000794d */ /* 0x000fea0003800000 */
.L_x_0:
[----:B------:R-:W-:-:S00]  /*0d50*/  BRA `(.L_x_0) ;  /* 0xfffffffc00fc7947 */ /* 0x000fc0000383ffff */
[----:B------:R-:W-:-:S00]  /*0d60*/  NOP ;  /* 0x0000000000007918 */ /* 0x000fc00000000000 */
        /* <DEDUP_REMOVED lines=9> */
.L_x_1:


//--------------------- .nv.constant0.triton_poi_fused__unsafe_index_add_mul_relu_sub_52 --------------------------
	.section	.nv.constant0.triton_poi_fused__unsafe_index_add_mul_relu_sub_52,"a",@progbits
	.sectionflags	@""
	.align	4
.nv.constant0.triton_poi_fused__unsafe_index_add_mul_relu_sub_52:
	.zero		580
